//
// Generated by NVIDIA NVVM Compiler
//
// Compiler Build ID: CL-36424714
// Cuda compilation tools, release 13.0, V13.0.88
// Based on NVVM 20.0.0
//

.version 9.0
.target sm_100
.address_size 64

	// .globl	_Z6reducePKfPfi
.extern .shared .align 16 .b8 sdata[];

.visible .entry _Z6reducePKfPfi(
	.param .u64 .ptr .align 1 _Z6reducePKfPfi_param_0,
	.param .u64 .ptr .align 1 _Z6reducePKfPfi_param_1,
	.param .u32 _Z6reducePKfPfi_param_2
)
{
	.reg .pred 	%p<6>;
	.reg .b32 	%r<15>;
	.reg .b32 	%f<7>;
	.reg .b64 	%rd<7>;

	ld.param.u64 	%rd1, [_Z6reducePKfPfi_param_0];
	ld.param.u64 	%rd2, [_Z6reducePKfPfi_param_1];
	ld.param.u32 	%r7, [_Z6reducePKfPfi_param_2];
	mov.u32 	%r8, %ctaid.x;
	mov.u32 	%r14, %ntid.x;
	mov.u32 	%r2, %tid.x;
	mad.lo.s32 	%r3, %r8, %r14, %r2;
	setp.ge.s32 	%p1, %r3, %r7;
	shl.b32 	%r9, %r2, 2;
	mov.u32 	%r10, sdata;
	add.s32 	%r4, %r10, %r9;
	@%p1 bra 	$L__BB0_2;
	cvta.to.global.u64 	%rd3, %rd1;
	mul.wide.s32 	%rd4, %r3, 4;
	add.s64 	%rd5, %rd3, %rd4;
	ld.global.f32 	%f1, [%rd5];
	st.shared.f32 	[%r4], %f1;
	bra.uni 	$L__BB0_3;
$L__BB0_2:
	mov.b32 	%r11, 0;
	st.shared.u32 	[%r4], %r11;
$L__BB0_3:
	bar.sync 	0;
	setp.lt.u32 	%p2, %r14, 2;
	@%p2 bra 	$L__BB0_7;
$L__BB0_4:
	shr.u32 	%r6, %r14, 1;
	setp.ge.u32 	%p3, %r2, %r6;
	@%p3 bra 	$L__BB0_6;
	shl.b32 	%r12, %r6, 2;
	add.s32 	%r13, %r4, %r12;
	ld.shared.f32 	%f2, [%r13];
	ld.shared.f32 	%f3, [%r4];
	add.f32 	%f4, %f2, %f3;
	st.shared.f32 	[%r4], %f4;
$L__BB0_6:
	bar.sync 	0;
	setp.gt.u32 	%p4, %r14, 3;
	mov.u32 	%r14, %r6;
	@%p4 bra 	$L__BB0_4;
$L__BB0_7:
	setp.ne.s32 	%p5, %r2, 0;
	@%p5 bra 	$L__BB0_9;
	ld.shared.f32 	%f5, [sdata];
	cvta.to.global.u64 	%rd6, %rd2;
	atom.global.add.f32 	%f6, [%rd6], %f5;
$L__BB0_9:
	ret;

}


// ===== COMPILED SASS (sm_100) =====

	.target	sm_100

	.elftype	@"ET_EXEC"


//--------------------- .note.nv.tkinfo           --------------------------
	.section	.note.nv.tkinfo,"",@"SHT_NOTE"
	.sectionflags	@"SHF_NOTE_NV_TKINFO"
	.tkinfo
        /*0018*/ 	.word	0x00000002
        /*0030*/ 	.string	""
        /*0030*/ 	.string	"ptxas"
        /*0030*/ 	.string	"Cuda compilation tools, release 13.0, V13.0.88"
        /*0030*/ 	.string	"Build cuda_13.0.r13.0/compiler.36424714_0"
        /*0030*/ 	.string	"-arch sm_100 -m 64 "



//--------------------- .note.nv.cuinfo           --------------------------
	.section	.note.nv.cuinfo,"",@"SHT_NOTE"
	.sectionflags	@"SHF_NOTE_NV_CUINFO"
        /*0018*/ 	.short	0x0002
        /*001a*/ 	.short	0x0064
        /*001c*/ 	.short	0x0082
	.zero		2


//--------------------- .nv.info                  --------------------------
	.section	.nv.info,"",@"SHT_CUDA_INFO"
	.align	4


	//----- nvinfo : EIATTR_REGCOUNT
	.align		4
        /*0000*/ 	.byte	0x04, 0x2f
        /*0002*/ 	.short	(.L_1 - .L_0)
	.align		4
.L_0:
        /*0004*/ 	.word	index@(_Z6reducePKfPfi)
        /*0008*/ 	.word	0x0000000a


	//----- nvinfo : EIATTR_FRAME_SIZE
	.align		4
.L_1:
        /*000c*/ 	.byte	0x04, 0x11
        /*000e*/ 	.short	(.L_3 - .L_2)
	.align		4
.L_2:
        /*0010*/ 	.word	index@(_Z6reducePKfPfi)
        /*0014*/ 	.word	0x00000000


	//----- nvinfo : EIATTR_MIN_STACK_SIZE
	.align		4
.L_3:
        /*0018*/ 	.byte	0x04, 0x12
        /*001a*/ 	.short	(.L_5 - .L_4)
	.align		4
.L_4:
        /*001c*/ 	.word	index@(_Z6reducePKfPfi)
        /*0020*/ 	.word	0x00000000
.L_5:


//--------------------- .nv.compat                --------------------------
	.section	.nv.compat,"",@"SHT_CUDA_COMPAT_INFO"
	.align	4
        /*0000*/ 	.byte	0x02, 0x09, 0x00, 0x00, 0x02, 0x02, 0x01, 0x00, 0x02, 0x05, 0x05, 0x00, 0x03, 0x07, 0x01, 0x01
        /*0010*/ 	.byte	0x02, 0x03, 0x00, 0x00, 0x02, 0x06, 0x01, 0x00, 0x04, 0x0b, 0x08, 0x00, 0x09, 0x00, 0x00, 0x00
        /*0020*/ 	.byte	0x00, 0x00, 0x00, 0x00


//--------------------- .nv.info._Z6reducePKfPfi  --------------------------
	.section	.nv.info._Z6reducePKfPfi,"",@"SHT_CUDA_INFO"
	.sectionflags	@""
	.align	4


	//----- nvinfo : EIATTR_CUDA_API_VERSION
	.align		4
        /*0000*/ 	.byte	0x04, 0x37
        /*0002*/ 	.short	(.L_7 - .L_6)
.L_6:
        /*0004*/ 	.word	0x00000082


	//----- nvinfo : EIATTR_KPARAM_INFO
	.align		4
.L_7:
        /*0008*/ 	.byte	0x04, 0x17
        /*000a*/ 	.short	(.L_9 - .L_8)
.L_8:
        /*000c*/ 	.word	0x00000000
        /*0010*/ 	.short	0x0002
        /*0012*/ 	.short	0x0010
        /*0014*/ 	.byte	0x00, 0xf0, 0x11, 0x00


	//----- nvinfo : EIATTR_KPARAM_INFO
	.align		4
.L_9:
        /*0018*/ 	.byte	0x04, 0x17
        /*001a*/ 	.short	(.L_11 - .L_10)
.L_10:
        /*001c*/ 	.word	0x00000000
        /*0020*/ 	.short	0x0001
        /*0022*/ 	.short	0x0008
        /*0024*/ 	.byte	0x00, 0xf5, 0x21, 0x00


	//----- nvinfo : EIATTR_KPARAM_INFO
	.align		4
.L_11:
        /*0028*/ 	.byte	0x04, 0x17
        /*002a*/ 	.short	(.L_13 - .L_12)
.L_12:
        /*002c*/ 	.word	0x00000000
        /*0030*/ 	.short	0x0000
        /*0032*/ 	.short	0x0000
        /*0034*/ 	.byte	0x00, 0xf5, 0x21, 0x00


	//----- nvinfo : EIATTR_SPARSE_MMA_MASK
	.align		4
.L_13:
        /*0038*/ 	.byte	0x03, 0x50
        /*003a*/ 	.short	0x0000


	//----- nvinfo : EIATTR_MAXREG_COUNT
	.align		4
        /*003c*/ 	.byte	0x03, 0x1b
        /*003e*/ 	.short	0x00ff


	//----- nvinfo : EIATTR_NUM_BARRIERS
	.align		4
        /*0040*/ 	.byte	0x02, 0x4c
        /*0042*/ 	.byte	0x01
	.zero		1


	//----- nvinfo : EIATTR_MERCURY_ISA_VERSION
	.align		4
        /*0044*/ 	.byte	0x03, 0x5f
        /*0046*/ 	.short	0x0101


	//----- nvinfo : EIATTR_VRC_CTA_INIT_COUNT
	.align		4
        /*0048*/ 	.byte	0x02, 0x4a
	.zero		1
	.zero		1


	//----- nvinfo : EIATTR_EXIT_INSTR_OFFSETS
	.align		4
        /*004c*/ 	.byte	0x04, 0x1c
        /*004e*/ 	.short	(.L_15 - .L_14)


	//   ....[0]....
.L_14:
        /*0050*/ 	.word	0x00000200


	//   ....[1]....
        /*0054*/ 	.word	0x00000270


	//----- nvinfo : EIATTR_CBANK_PARAM_SIZE
	.align		4
.L_15:
        /*0058*/ 	.byte	0x03, 0x19
        /*005a*/ 	.short	0x0014


	//----- nvinfo : EIATTR_PARAM_CBANK
	.align		4
        /*005c*/ 	.byte	0x04, 0x0a
        /*005e*/ 	.short	(.L_17 - .L_16)
	.align		4
.L_16:
        /*0060*/ 	.word	index@(.nv.constant0._Z6reducePKfPfi)
        /*0064*/ 	.short	0x0380
        /*0066*/ 	.short	0x0014


	//----- nvinfo : EIATTR_SW_WAR
	.align		4
.L_17:
        /*0068*/ 	.byte	0x04, 0x36
        /*006a*/ 	.short	(.L_19 - .L_18)
.L_18:
        /*006c*/ 	.word	0x00000008
.L_19:


//--------------------- .nv.callgraph             --------------------------
	.section	.nv.callgraph,"",@"SHT_CUDA_CALLGRAPH"
	.align	4
	.sectionentsize	8
	.align		4
        /*0000*/ 	.word	0x00000000
	.align		4
        /*0004*/ 	.word	0xffffffff
	.align		4
        /*0008*/ 	.word	0x00000000
	.align		4
        /*000c*/ 	.word	0xfffffffe
	.align		4
        /*0010*/ 	.word	0x00000000
	.align		4
        /*0014*/ 	.word	0xfffffffd
	.align		4
        /*0018*/ 	.word	0x00000000
	.align		4
        /*001c*/ 	.word	0xfffffffc


//--------------------- .text._Z6reducePKfPfi     --------------------------
	.section	.text._Z6reducePKfPfi,"ax",@progbits
	.align	128
        .global         _Z6reducePKfPfi
        .type           _Z6reducePKfPfi,@function
        .size           _Z6reducePKfPfi,(.L_x_3 - _Z6reducePKfPfi)
        .other          _Z6reducePKfPfi,@"STO_CUDA_ENTRY STV_DEFAULT"
_Z6reducePKfPfi:
.text._Z6reducePKfPfi:
[----:B------:R-:W-:Y:S01]  /*0000*/  LDC R1, c[0x0][0x37c] ;  /* 0x0000df00ff017b82 */ /* 0x000fe20000000800 */
[----:B------:R-:W0:Y:S07]  /*0010*/  S2R R7, SR_TID.X ;  /* 0x0000000000077919 */ /* 0x000e2e0000002100 */
[----:B------:R-:W0:Y:S01]  /*0020*/  S2UR UR4, SR_CTAID.X ;  /* 0x00000000000479c3 */ /* 0x000e220000002500 */
[----:B------:R-:W1:Y:S01]  /*0030*/  LDCU UR5, c[0x0][0x390] ;  /* 0x00007200ff0577ac */ /* 0x000e620008000800 */
[----:B------:R-:W2:Y:S06]  /*0040*/  LDCU.64 UR6, c[0x0][0x358] ;  /* 0x00006b00ff0677ac */ /* 0x000eac0008000a00 */
[----:B------:R-:W0:Y:S02]  /*0050*/  LDC R4, c[0x0][0x360] ;  /* 0x0000d800ff047b82 */ /* 0x000e240000000800 */
[----:B0-----:R-:W-:-:S05]  /*0060*/  IMAD R5, R4, UR4, R7 ;  /* 0x0000000404057c24 */ /* 0x001fca000f8e0207 */
[----:B-1----:R-:W-:-:S13]  /*0070*/  ISETP.GE.AND P1, PT, R5, UR5, PT ;  /* 0x0000000505007c0c */ /* 0x002fda000bf26270 */
[----:B------:R-:W0:Y:S02]  /*0080*/  @!P1 LDC.64 R2, c[0x0][0x380] ;  /* 0x0000e000ff029b82 */ /* 0x000e240000000a00 */
[----:B0-----:R-:W-:-:S06]  /*0090*/  @!P1 IMAD.WIDE R2, R5, 0x4, R2 ;  /* 0x0000000405029825 */ /* 0x001fcc00078e0202 */
[----:B--2---:R-:W2:Y:S01]  /*00a0*/  @!P1 LDG.E R3, desc[UR6][R2.64] ;  /* 0x0000000602039981 */ /* 0x004ea2000c1e1900 */
[----:B------:R-:W0:Y:S01]  /*00b0*/  S2UR UR5, SR_CgaCtaId ;  /* 0x00000000000579c3 */ /* 0x000e220000008800 */
[----:B------:R-:W-:Y:S01]  /*00c0*/  UMOV UR4, 0x400 ;  /* 0x0000040000047882 */ /* 0x000fe20000000000 */
[----:B------:R-:W-:Y:S02]  /*00d0*/  ISETP.GE.U32.AND P2, PT, R4, 0x2, PT ;  /* 0x000000020400780c */ /* 0x000fe40003f46070 */
[----:B------:R-:W-:Y:S01]  /*00e0*/  ISETP.NE.AND P0, PT, R7, RZ, PT ;  /* 0x000000ff0700720c */ /* 0x000fe20003f05270 */
[----:B0-----:R-:W-:-:S06]  /*00f0*/  ULEA UR4, UR5, UR4, 0x18 ;  /* 0x0000000405047291 */ /* 0x001fcc000f8ec0ff */
[----:B------:R-:W-:-:S05]  /*0100*/  LEA R0, R7, UR4, 0x2 ;  /* 0x0000000407007c11 */ /* 0x000fca000f8e10ff */
[----:B--2---:R0:W-:Y:S04]  /*0110*/  @!P1 STS [R0], R3 ;  /* 0x0000000300009388 */ /* 0x0041e80000000800 */
[----:B------:R0:W-:Y:S01]  /*0120*/  @P1 STS [R0], RZ ;  /* 0x000000ff00001388 */ /* 0x0001e20000000800 */
[----:B------:R-:W-:Y:S06]  /*0130*/  BAR.SYNC.DEFER_BLOCKING 0x0 ;  /* 0x0000000000007b1d */ /* 0x000fec0000010000 */
[----:B------:R-:W-:Y:S05]  /*0140*/  @!P2 BRA `(.L_x_0) ;  /* 0x00000000002ca947 */ /* 0x000fea0003800000 */
.L_x_1:
[----:B------:R-:W-:-:S04]  /*0150*/  SHF.R.U32.HI R5, RZ, 0x1, R4 ;  /* 0x00000001ff057819 */ /* 0x000fc80000011604 */
[----:B------:R-:W-:-:S13]  /*0160*/  ISETP.GE.U32.AND P1, PT, R7, R5, PT ;  /* 0x000000050700720c */ /* 0x000fda0003f26070 */
[----:B------:R-:W-:Y:S01]  /*0170*/  @!P1 IMAD R2, R5, 0x4, R0 ;  /* 0x0000000405029824 */ /* 0x000fe200078e0200 */
[----:B0-----:R-:W-:Y:S05]  /*0180*/  @!P1 LDS R3, [R0] ;  /* 0x0000000000039984 */ /* 0x001fea0000000800 */
[----:B------:R-:W0:Y:S02]  /*0190*/  @!P1 LDS R2, [R2] ;  /* 0x0000000002029984 */ /* 0x000e240000000800 */
[----:B0-----:R-:W-:-:S05]  /*01a0*/  @!P1 FADD R3, R2, R3 ;  /* 0x0000000302039221 */ /* 0x001fca0000000000 */
[----:B------:R1:W-:Y:S01]  /*01b0*/  @!P1 STS [R0], R3 ;  /* 0x0000000300009388 */ /* 0x0003e20000000800 */
[----:B------:R-:W-:Y:S01]  /*01c0*/  BAR.SYNC.DEFER_BLOCKING 0x0 ;  /* 0x0000000000007b1d */ /* 0x000fe20000010000 */
[----:B------:R-:W-:Y:S01]  /*01d0*/  ISETP.GT.U32.AND P1, PT, R4, 0x3, PT ;  /* 0x000000030400780c */ /* 0x000fe20003f24070 */
[----:B------:R-:W-:-:S12]  /*01e0*/  IMAD.MOV.U32 R4, RZ, RZ, R5 ;  /* 0x000000ffff047224 */ /* 0x000fd800078e0005 */
[----:B-1----:R-:W-:Y:S05]  /*01f0*/  @P1 BRA `(.L_x_1) ;  /* 0xfffffffc00d41947 */ /* 0x002fea000383ffff */
.L_x_0:
[----:B------:R-:W-:Y:S05]  /*0200*/  @P0 EXIT ;  /* 0x000000000000094d */ /* 0x000fea0003800000 */
[----:B------:R-:W1:Y:S01]  /*0210*/  S2UR UR5, SR_CgaCtaId ;  /* 0x00000000000579c3 */ /* 0x000e620000008800 */
[----:B------:R-:W-:-:S07]  /*0220*/  UMOV UR4, 0x400 ;  /* 0x0000040000047882 */ /* 0x000fce0000000000 */
[----:B0-----:R-:W0:Y:S01]  /*0230*/  LDC.64 R2, c[0x0][0x388] ;  /* 0x0000e200ff027b82 */ /* 0x001e220000000a00 */
[----:B-1----:R-:W-:-:S09]  /*0240*/  ULEA UR4, UR5, UR4, 0x18 ;  /* 0x0000000405047291 */ /* 0x002fd2000f8ec0ff */
[----:B------:R-:W0:Y:S04]  /*0250*/  LDS R5, [UR4] ;  /* 0x00000004ff057984 */ /* 0x000e280008000800 */
[----:B0-----:R-:W-:Y:S01]  /*0260*/  REDG.E.ADD.F32.FTZ.RN.STRONG.GPU desc[UR6][R2.64], R5 ;  /* 0x00000005020079a6 */ /* 0x001fe2000c12f306 */
[----:B------:R-:W-:Y:S05]  /*0270*/  EXIT ;  /* 0x000000000000794d */ /* 0x000fea0003800000 */
.L_x_2:
[----:B------:R-:W-:-:S00]  /*0280*/  BRA `(.L_x_2) ;  /* 0xfffffffc00fc7947 */ /* 0x000fc0000383ffff */
[----:B------:R-:W-:-:S00]  /*0290*/  NOP ;  /* 0x0000000000007918 */ /* 0x000fc00000000000 */
        /* <DEDUP_REMOVED lines=14> */
.L_x_3:


//--------------------- .nv.shared._Z6reducePKfPfi --------------------------
	.section	.nv.shared._Z6reducePKfPfi,"aw",@nobits
	.sectionflags	@""
	.align	16
	.zero		1024


//--------------------- .nv.shared.reserved.0     --------------------------
	.section	.nv.shared.reserved.0,"aw",@nobits
	.weak		__nv_reservedSMEM_offset_0_alias
	.size		__nv_reservedSMEM_offset_0_alias, 0, 64
	.other		__nv_reservedSMEM_offset_0_alias,@"STO_CUDA_RESERVED_SHARED STV_DEFAULT"
__nv_reservedSMEM_offset_0_alias:
	.zero		0
	.zero		64


//--------------------- .nv.constant0._Z6reducePKfPfi --------------------------
	.section	.nv.constant0._Z6reducePKfPfi,"a",@progbits
	.sectionflags	@""
	.align	4
.nv.constant0._Z6reducePKfPfi:
	.zero		916


//--------------------- SYMBOLS --------------------------

	.type		.nv.reservedSmem.offset0,@object
	.size		.nv.reservedSmem.offset0,0x4
	.type		.nv.reservedSmem.cap,@object
	.size		.nv.reservedSmem.cap,0x4
